//
// Generated by NVIDIA NVVM Compiler
//
// Compiler Build ID: CL-36424714
// Cuda compilation tools, release 13.0, V13.0.88
// Based on NVVM 20.0.0
//

.version 9.0
.target sm_100
.address_size 64

	// .globl	_Z20inclusive_scan_blockPfS_i
.extern .shared .align 16 .b8 buffer[];

.visible .entry _Z20inclusive_scan_blockPfS_i(
	.param .u64 .ptr .align 1 _Z20inclusive_scan_blockPfS_i_param_0,
	.param .u64 .ptr .align 1 _Z20inclusive_scan_blockPfS_i_param_1,
	.param .u32 _Z20inclusive_scan_blockPfS_i_param_2
)
{
	.reg .pred 	%p<6>;
	.reg .b32 	%r<16>;
	.reg .b32 	%f<9>;
	.reg .b64 	%rd<9>;

	ld.param.u64 	%rd1, [_Z20inclusive_scan_blockPfS_i_param_0];
	ld.param.u64 	%rd2, [_Z20inclusive_scan_blockPfS_i_param_1];
	ld.param.u32 	%r6, [_Z20inclusive_scan_blockPfS_i_param_2];
	mov.u32 	%r1, %tid.x;
	setp.ge.s32 	%p1, %r1, %r6;
	shl.b32 	%r7, %r1, 2;
	mov.u32 	%r8, buffer;
	add.s32 	%r2, %r8, %r7;
	@%p1 bra 	$L__BB0_2;
	cvta.to.global.u64 	%rd3, %rd1;
	mul.wide.u32 	%rd4, %r1, 4;
	add.s64 	%rd5, %rd3, %rd4;
	ld.global.nc.f32 	%f3, [%rd5];
	st.shared.f32 	[%r2], %f3;
	bra.uni 	$L__BB0_3;
$L__BB0_2:
	mov.b32 	%r9, 0;
	st.shared.u32 	[%r2], %r9;
$L__BB0_3:
	bar.sync 	0;
	mov.u32 	%r3, %ntid.x;
	setp.lt.u32 	%p2, %r3, 2;
	@%p2 bra 	$L__BB0_8;
	mov.b32 	%r15, 1;
$L__BB0_5:
	setp.lt.u32 	%p3, %r1, %r15;
	mov.f32 	%f8, 0f00000000;
	@%p3 bra 	$L__BB0_7;
	sub.s32 	%r11, %r1, %r15;
	shl.b32 	%r12, %r11, 2;
	add.s32 	%r14, %r8, %r12;
	ld.shared.f32 	%f8, [%r14];
$L__BB0_7:
	bar.sync 	0;
	ld.shared.f32 	%f5, [%r2];
	add.f32 	%f6, %f8, %f5;
	st.shared.f32 	[%r2], %f6;
	bar.sync 	0;
	shl.b32 	%r15, %r15, 1;
	setp.lt.u32 	%p4, %r15, %r3;
	@%p4 bra 	$L__BB0_5;
$L__BB0_8:
	setp.ge.s32 	%p5, %r1, %r6;
	@%p5 bra 	$L__BB0_10;
	ld.shared.f32 	%f7, [%r2];
	cvta.to.global.u64 	%rd6, %rd2;
	mul.wide.u32 	%rd7, %r1, 4;
	add.s64 	%rd8, %rd6, %rd7;
	st.global.f32 	[%rd8], %f7;
$L__BB0_10:
	ret;

}


// ===== COMPILED SASS (sm_100) =====

	.target	sm_100

	.elftype	@"ET_EXEC"


//--------------------- .note.nv.tkinfo           --------------------------
	.section	.note.nv.tkinfo,"",@"SHT_NOTE"
	.sectionflags	@"SHF_NOTE_NV_TKINFO"
	.tkinfo
        /*0018*/ 	.word	0x00000002
        /*0030*/ 	.string	""
        /*0030*/ 	.string	"ptxas"
        /*0030*/ 	.string	"Cuda compilation tools, release 13.0, V13.0.88"
        /*0030*/ 	.string	"Build cuda_13.0.r13.0/compiler.36424714_0"
        /*0030*/ 	.string	"-arch sm_100 -m 64 "



//--------------------- .note.nv.cuinfo           --------------------------
	.section	.note.nv.cuinfo,"",@"SHT_NOTE"
	.sectionflags	@"SHF_NOTE_NV_CUINFO"
        /*0018*/ 	.short	0x0002
        /*001a*/ 	.short	0x0064
        /*001c*/ 	.short	0x0082
	.zero		2


//--------------------- .nv.info                  --------------------------
	.section	.nv.info,"",@"SHT_CUDA_INFO"
	.align	4


	//----- nvinfo : EIATTR_REGCOUNT
	.align		4
        /*0000*/ 	.byte	0x04, 0x2f
        /*0002*/ 	.short	(.L_1 - .L_0)
	.align		4
.L_0:
        /*0004*/ 	.word	index@(_Z20inclusive_scan_blockPfS_i)
        /*0008*/ 	.word	0x0000000a


	//----- nvinfo : EIATTR_FRAME_SIZE
	.align		4
.L_1:
        /*000c*/ 	.byte	0x04, 0x11
        /*000e*/ 	.short	(.L_3 - .L_2)
	.align		4
.L_2:
        /*0010*/ 	.word	index@(_Z20inclusive_scan_blockPfS_i)
        /*0014*/ 	.word	0x00000000


	//----- nvinfo : EIATTR_MIN_STACK_SIZE
	.align		4
.L_3:
        /*0018*/ 	.byte	0x04, 0x12
        /*001a*/ 	.short	(.L_5 - .L_4)
	.align		4
.L_4:
        /*001c*/ 	.word	index@(_Z20inclusive_scan_blockPfS_i)
        /*0020*/ 	.word	0x00000000
.L_5:


//--------------------- .nv.compat                --------------------------
	.section	.nv.compat,"",@"SHT_CUDA_COMPAT_INFO"
	.align	4
        /*0000*/ 	.byte	0x02, 0x09, 0x00, 0x00, 0x02, 0x02, 0x01, 0x00, 0x02, 0x05, 0x05, 0x00, 0x03, 0x07, 0x01, 0x01
        /*0010*/ 	.byte	0x02, 0x03, 0x00, 0x00, 0x02, 0x06, 0x01, 0x00, 0x04, 0x0b, 0x08, 0x00, 0x09, 0x00, 0x00, 0x00
        /*0020*/ 	.byte	0x00, 0x00, 0x00, 0x00


//--------------------- .nv.info._Z20inclusive_scan_blockPfS_i --------------------------
	.section	.nv.info._Z20inclusive_scan_blockPfS_i,"",@"SHT_CUDA_INFO"
	.sectionflags	@""
	.align	4


	//----- nvinfo : EIATTR_CUDA_API_VERSION
	.align		4
        /*0000*/ 	.byte	0x04, 0x37
        /*0002*/ 	.short	(.L_7 - .L_6)
.L_6:
        /*0004*/ 	.word	0x00000082


	//----- nvinfo : EIATTR_KPARAM_INFO
	.align		4
.L_7:
        /*0008*/ 	.byte	0x04, 0x17
        /*000a*/ 	.short	(.L_9 - .L_8)
.L_8:
        /*000c*/ 	.word	0x00000000
        /*0010*/ 	.short	0x0002
        /*0012*/ 	.short	0x0010
        /*0014*/ 	.byte	0x00, 0xf0, 0x11, 0x00


	//----- nvinfo : EIATTR_KPARAM_INFO
	.align		4
.L_9:
        /*0018*/ 	.byte	0x04, 0x17
        /*001a*/ 	.short	(.L_11 - .L_10)
.L_10:
        /*001c*/ 	.word	0x00000000
        /*0020*/ 	.short	0x0001
        /*0022*/ 	.short	0x0008
        /*0024*/ 	.byte	0x00, 0xf5, 0x21, 0x00


	//----- nvinfo : EIATTR_KPARAM_INFO
	.align		4
.L_11:
        /*0028*/ 	.byte	0x04, 0x17
        /*002a*/ 	.short	(.L_13 - .L_12)
.L_12:
        /*002c*/ 	.word	0x00000000
        /*0030*/ 	.short	0x0000
        /*0032*/ 	.short	0x0000
        /*0034*/ 	.byte	0x00, 0xf5, 0x21, 0x00


	//----- nvinfo : EIATTR_SPARSE_MMA_MASK
	.align		4
.L_13:
        /*0038*/ 	.byte	0x03, 0x50
        /*003a*/ 	.short	0x0000


	//----- nvinfo : EIATTR_MAXREG_COUNT
	.align		4
        /*003c*/ 	.byte	0x03, 0x1b
        /*003e*/ 	.short	0x00ff


	//----- nvinfo : EIATTR_NUM_BARRIERS
	.align		4
        /*0040*/ 	.byte	0x02, 0x4c
        /*0042*/ 	.byte	0x01
	.zero		1


	//----- nvinfo : EIATTR_MERCURY_ISA_VERSION
	.align		4
        /*0044*/ 	.byte	0x03, 0x5f
        /*0046*/ 	.short	0x0101


	//----- nvinfo : EIATTR_VRC_CTA_INIT_COUNT
	.align		4
        /*0048*/ 	.byte	0x02, 0x4a
	.zero		1
	.zero		1


	//----- nvinfo : EIATTR_EXIT_INSTR_OFFSETS
	.align		4
        /*004c*/ 	.byte	0x04, 0x1c
        /*004e*/ 	.short	(.L_15 - .L_14)


	//   ....[0]....
.L_14:
        /*0050*/ 	.word	0x00000220


	//   ....[1]....
        /*0054*/ 	.word	0x00000270


	//----- nvinfo : EIATTR_CBANK_PARAM_SIZE
	.align		4
.L_15:
        /*0058*/ 	.byte	0x03, 0x19
        /*005a*/ 	.short	0x0014


	//----- nvinfo : EIATTR_PARAM_CBANK
	.align		4
        /*005c*/ 	.byte	0x04, 0x0a
        /*005e*/ 	.short	(.L_17 - .L_16)
	.align		4
.L_16:
        /*0060*/ 	.word	index@(.nv.constant0._Z20inclusive_scan_blockPfS_i)
        /*0064*/ 	.short	0x0380
        /*0066*/ 	.short	0x0014


	//----- nvinfo : EIATTR_SW_WAR
	.align		4
.L_17:
        /*0068*/ 	.byte	0x04, 0x36
        /*006a*/ 	.short	(.L_19 - .L_18)
.L_18:
        /*006c*/ 	.word	0x00000008
.L_19:


//--------------------- .nv.callgraph             --------------------------
	.section	.nv.callgraph,"",@"SHT_CUDA_CALLGRAPH"
	.align	4
	.sectionentsize	8
	.align		4
        /*0000*/ 	.word	0x00000000
	.align		4
        /*0004*/ 	.word	0xffffffff
	.align		4
        /*0008*/ 	.word	0x00000000
	.align		4
        /*000c*/ 	.word	0xfffffffe
	.align		4
        /*0010*/ 	.word	0x00000000
	.align		4
        /*0014*/ 	.word	0xfffffffd
	.align		4
        /*0018*/ 	.word	0x00000000
	.align		4
        /*001c*/ 	.word	0xfffffffc


//--------------------- .text._Z20inclusive_scan_blockPfS_i --------------------------
	.section	.text._Z20inclusive_scan_blockPfS_i,"ax",@progbits
	.align	128
        .global         _Z20inclusive_scan_blockPfS_i
        .type           _Z20inclusive_scan_blockPfS_i,@function
        .size           _Z20inclusive_scan_blockPfS_i,(.L_x_3 - _Z20inclusive_scan_blockPfS_i)
        .other          _Z20inclusive_scan_blockPfS_i,@"STO_CUDA_ENTRY STV_DEFAULT"
_Z20inclusive_scan_blockPfS_i:
.text._Z20inclusive_scan_blockPfS_i:
[----:B------:R-:W-:Y:S01]  /*0000*/  LDC R1, c[0x0][0x37c] ;  /* 0x0000df00ff017b82 */ /* 0x000fe20000000800 */
[----:B------:R-:W0:Y:S01]  /*0010*/  S2R R7, SR_TID.X ;  /* 0x0000000000077919 */ /* 0x000e220000002100 */
[----:B------:R-:W0:Y:S01]  /*0020*/  LDCU UR4, c[0x0][0x390] ;  /* 0x00007200ff0477ac */ /* 0x000e220008000800 */
[----:B------:R-:W1:Y:S01]  /*0030*/  LDCU.64 UR6, c[0x0][0x358] ;  /* 0x00006b00ff0677ac */ /* 0x000e620008000a00 */
[----:B0-----:R-:W-:-:S13]  /*0040*/  ISETP.GE.AND P0, PT, R7, UR4, PT ;  /* 0x0000000407007c0c */ /* 0x001fda000bf06270 */
[----:B------:R-:W0:Y:S02]  /*0050*/  @!P0 LDC.64 R2, c[0x0][0x380] ;  /* 0x0000e000ff028b82 */ /* 0x000e240000000a00 */
[----:B0-----:R-:W-:-:S06]  /*0060*/  @!P0 IMAD.WIDE.U32 R2, R7, 0x4, R2 ;  /* 0x0000000407028825 */ /* 0x001fcc00078e0002 */
[----:B-1----:R-:W2:Y:S01]  /*0070*/  @!P0 LDG.E.CONSTANT R3, desc[UR6][R2.64] ;  /* 0x0000000602038981 */ /* 0x002ea2000c1e9900 */
[----:B------:R-:W0:Y:S01]  /*0080*/  S2UR UR5, SR_CgaCtaId ;  /* 0x00000000000579c3 */ /* 0x000e220000008800 */
[----:B------:R-:W-:Y:S01]  /*0090*/  UMOV UR4, 0x400 ;  /* 0x0000040000047882 */ /* 0x000fe20000000000 */
[----:B------:R-:W1:Y:S02]  /*00a0*/  LDCU UR8, c[0x0][0x360] ;  /* 0x00006c00ff0877ac */ /* 0x000e640008000800 */
[----:B-1----:R-:W-:Y:S02]  /*00b0*/  UISETP.GE.U32.AND UP0, UPT, UR8, 0x2, UPT ;  /* 0x000000020800788c */ /* 0x002fe4000bf06070 */
[----:B0-----:R-:W-:-:S06]  /*00c0*/  ULEA UR4, UR5, UR4, 0x18 ;  /* 0x0000000405047291 */ /* 0x001fcc000f8ec0ff */
[----:B------:R-:W-:-:S05]  /*00d0*/  LEA R0, R7, UR4, 0x2 ;  /* 0x0000000407007c11 */ /* 0x000fca000f8e10ff */
[----:B--2---:R0:W-:Y:S04]  /*00e0*/  @!P0 STS [R0], R3 ;  /* 0x0000000300008388 */ /* 0x0041e80000000800 */
[----:B------:R0:W-:Y:S01]  /*00f0*/  @P0 STS [R0], RZ ;  /* 0x000000ff00000388 */ /* 0x0001e20000000800 */
[----:B------:R-:W-:Y:S06]  /*0100*/  BAR.SYNC.DEFER_BLOCKING 0x0 ;  /* 0x0000000000007b1d */ /* 0x000fec0000010000 */
[----:B------:R-:W-:Y:S05]  /*0110*/  BRA.U !UP0, `(.L_x_0) ;  /* 0x0000000108387547 */ /* 0x000fea000b800000 */
[----:B------:R-:W-:-:S05]  /*0120*/  UMOV UR5, 0x1 ;  /* 0x0000000100057882 */ /* 0x000fca0000000000 */
.L_x_1:
[----:B------:R-:W-:Y:S01]  /*0130*/  ISETP.GE.U32.AND P0, PT, R7, UR5, PT ;  /* 0x0000000507007c0c */ /* 0x000fe2000bf06070 */
[----:B------:R-:W-:-:S12]  /*0140*/  IMAD.MOV.U32 R2, RZ, RZ, RZ ;  /* 0x000000ffff027224 */ /* 0x000fd800078e00ff */
[----:B0-----:R-:W-:Y:S01]  /*0150*/  @P0 VIADD R3, R7, -UR5 ;  /* 0x8000000507030c36 */ /* 0x001fe20008000000 */
[----:B------:R-:W-:-:S04]  /*0160*/  USHF.L.U32 UR5, UR5, 0x1, URZ ;  /* 0x0000000105057899 */ /* 0x000fc800080006ff */
[----:B------:R-:W-:Y:S01]  /*0170*/  @P0 LEA R3, R3, UR4, 0x2 ;  /* 0x0000000403030c11 */ /* 0x000fe2000f8e10ff */
[----:B------:R-:W-:-:S04]  /*0180*/  UISETP.GE.U32.AND UP0, UPT, UR5, UR8, UPT ;  /* 0x000000080500728c */ /* 0x000fc8000bf06070 */
[----:B------:R-:W-:Y:S01]  /*0190*/  @P0 LDS R2, [R3] ;  /* 0x0000000003020984 */ /* 0x000fe20000000800 */
[----:B------:R-:W-:Y:S06]  /*01a0*/  BAR.SYNC.DEFER_BLOCKING 0x0 ;  /* 0x0000000000007b1d */ /* 0x000fec0000010000 */
[----:B-1----:R-:W0:Y:S02]  /*01b0*/  LDS R5, [R0] ;  /* 0x0000000000057984 */ /* 0x002e240000000800 */
[----:B0-----:R-:W-:-:S05]  /*01c0*/  FADD R5, R5, R2 ;  /* 0x0000000205057221 */ /* 0x001fca0000000000 */
[----:B------:R1:W-:Y:S01]  /*01d0*/  STS [R0], R5 ;  /* 0x0000000500007388 */ /* 0x0003e20000000800 */
[----:B------:R-:W-:Y:S06]  /*01e0*/  BAR.SYNC.DEFER_BLOCKING 0x0 ;  /* 0x0000000000007b1d */ /* 0x000fec0000010000 */
[----:B------:R-:W-:Y:S05]  /*01f0*/  BRA.U !UP0, `(.L_x_1) ;  /* 0xfffffffd08cc7547 */ /* 0x000fea000b83ffff */
.L_x_0:
[----:B------:R-:W2:Y:S02]  /*0200*/  LDCU UR4, c[0x0][0x390] ;  /* 0x00007200ff0477ac */ /* 0x000ea40008000800 */
[----:B--2---:R-:W-:-:S13]  /*0210*/  ISETP.GE.AND P0, PT, R7, UR4, PT ;  /* 0x0000000407007c0c */ /* 0x004fda000bf06270 */
[----:B------:R-:W-:Y:S05]  /*0220*/  @P0 EXIT ;  /* 0x000000000000094d */ /* 0x000fea0003800000 */
[----:B-1----:R-:W1:Y:S01]  /*0230*/  LDS R5, [R0] ;  /* 0x0000000000057984 */ /* 0x002e620000000800 */
[----:B0-----:R-:W0:Y:S02]  /*0240*/  LDC.64 R2, c[0x0][0x388] ;  /* 0x0000e200ff027b82 */ /* 0x001e240000000a00 */
[----:B0-----:R-:W-:-:S05]  /*0250*/  IMAD.WIDE.U32 R2, R7, 0x4, R2 ;  /* 0x0000000407027825 */ /* 0x001fca00078e0002 */
[----:B-1----:R-:W-:Y:S01]  /*0260*/  STG.E desc[UR6][R2.64], R5 ;  /* 0x0000000502007986 */ /* 0x002fe2000c101906 */
[----:B------:R-:W-:Y:S05]  /*0270*/  EXIT ;  /* 0x000000000000794d */ /* 0x000fea0003800000 */
.L_x_2:
[----:B------:R-:W-:-:S00]  /*0280*/  BRA `(.L_x_2) ;  /* 0xfffffffc00fc7947 */ /* 0x000fc0000383ffff */
[----:B------:R-:W-:-:S00]  /*0290*/  NOP ;  /* 0x0000000000007918 */ /* 0x000fc00000000000 */
        /* <DEDUP_REMOVED lines=14> */
.L_x_3:


//--------------------- .nv.shared._Z20inclusive_scan_blockPfS_i --------------------------
	.section	.nv.shared._Z20inclusive_scan_blockPfS_i,"aw",@nobits
	.sectionflags	@""
	.align	16
	.zero		1024


//--------------------- .nv.shared.reserved.0     --------------------------
	.section	.nv.shared.reserved.0,"aw",@nobits
	.weak		__nv_reservedSMEM_offset_0_alias
	.size		__nv_reservedSMEM_offset_0_alias, 0, 64
	.other		__nv_reservedSMEM_offset_0_alias,@"STO_CUDA_RESERVED_SHARED STV_DEFAULT"
__nv_reservedSMEM_offset_0_alias:
	.zero		0
	.zero		64


//--------------------- .nv.constant0._Z20inclusive_scan_blockPfS_i --------------------------
	.section	.nv.constant0._Z20inclusive_scan_blockPfS_i,"a",@progbits
	.sectionflags	@""
	.align	4
.nv.constant0._Z20inclusive_scan_blockPfS_i:
	.zero		916


//--------------------- SYMBOLS --------------------------

	.type		.nv.reservedSmem.offset0,@object
	.size		.nv.reservedSmem.offset0,0x4
	.type		.nv.reservedSmem.cap,@object
	.size		.nv.reservedSmem.cap,0x4
